//
// Generated by NVIDIA NVVM Compiler
//
// Compiler Build ID: CL-36424714
// Cuda compilation tools, release 13.0, V13.0.88
// Based on NVVM 20.0.0
//

.version 9.0
.target sm_100
.address_size 64

	// .globl	_Z13kernel_vecAddPfS_S_m

.visible .entry _Z13kernel_vecAddPfS_S_m(
	.param .u64 .ptr .align 1 _Z13kernel_vecAddPfS_S_m_param_0,
	.param .u64 .ptr .align 1 _Z13kernel_vecAddPfS_S_m_param_1,
	.param .u64 .ptr .align 1 _Z13kernel_vecAddPfS_S_m_param_2,
	.param .u64 _Z13kernel_vecAddPfS_S_m_param_3
)
{
	.reg .pred 	%p<2>;
	.reg .b32 	%r<5>;
	.reg .b32 	%f<4>;
	.reg .b64 	%rd<13>;

	ld.param.u64 	%rd2, [_Z13kernel_vecAddPfS_S_m_param_0];
	ld.param.u64 	%rd3, [_Z13kernel_vecAddPfS_S_m_param_1];
	ld.param.u64 	%rd4, [_Z13kernel_vecAddPfS_S_m_param_2];
	ld.param.u64 	%rd5, [_Z13kernel_vecAddPfS_S_m_param_3];
	mov.u32 	%r1, %tid.x;
	mov.u32 	%r2, %ctaid.x;
	mov.u32 	%r3, %ntid.x;
	mad.lo.s32 	%r4, %r2, %r3, %r1;
	cvt.s64.s32 	%rd1, %r4;
	setp.le.u64 	%p1, %rd5, %rd1;
	@%p1 bra 	$L__BB0_2;
	cvta.to.global.u64 	%rd6, %rd2;
	cvta.to.global.u64 	%rd7, %rd3;
	cvta.to.global.u64 	%rd8, %rd4;
	shl.b64 	%rd9, %rd1, 2;
	add.s64 	%rd10, %rd6, %rd9;
	ld.global.f32 	%f1, [%rd10];
	add.s64 	%rd11, %rd7, %rd9;
	ld.global.f32 	%f2, [%rd11];
	add.f32 	%f3, %f1, %f2;
	add.s64 	%rd12, %rd8, %rd9;
	st.global.f32 	[%rd12], %f3;
$L__BB0_2:
	ret;

}


// ===== COMPILED SASS (sm_100) =====

	.target	sm_100

	.elftype	@"ET_EXEC"


//--------------------- .note.nv.tkinfo           --------------------------
	.section	.note.nv.tkinfo,"",@"SHT_NOTE"
	.sectionflags	@"SHF_NOTE_NV_TKINFO"
	.tkinfo
        /*0018*/ 	.word	0x00000002
        /*0030*/ 	.string	""
        /*0030*/ 	.string	"ptxas"
        /*0030*/ 	.string	"Cuda compilation tools, release 13.0, V13.0.88"
        /*0030*/ 	.string	"Build cuda_13.0.r13.0/compiler.36424714_0"
        /*0030*/ 	.string	"-arch sm_100 -m 64 "



//--------------------- .note.nv.cuinfo           --------------------------
	.section	.note.nv.cuinfo,"",@"SHT_NOTE"
	.sectionflags	@"SHF_NOTE_NV_CUINFO"
        /*0018*/ 	.short	0x0002
        /*001a*/ 	.short	0x0064
        /*001c*/ 	.short	0x0082
	.zero		2


//--------------------- .nv.info                  --------------------------
	.section	.nv.info,"",@"SHT_CUDA_INFO"
	.align	4


	//----- nvinfo : EIATTR_REGCOUNT
	.align		4
        /*0000*/ 	.byte	0x04, 0x2f
        /*0002*/ 	.short	(.L_1 - .L_0)
	.align		4
.L_0:
        /*0004*/ 	.word	index@(_Z13kernel_vecAddPfS_S_m)
        /*0008*/ 	.word	0x0000000c


	//----- nvinfo : EIATTR_FRAME_SIZE
	.align		4
.L_1:
        /*000c*/ 	.byte	0x04, 0x11
        /*000e*/ 	.short	(.L_3 - .L_2)
	.align		4
.L_2:
        /*0010*/ 	.word	index@(_Z13kernel_vecAddPfS_S_m)
        /*0014*/ 	.word	0x00000000


	//----- nvinfo : EIATTR_MIN_STACK_SIZE
	.align		4
.L_3:
        /*0018*/ 	.byte	0x04, 0x12
        /*001a*/ 	.short	(.L_5 - .L_4)
	.align		4
.L_4:
        /*001c*/ 	.word	index@(_Z13kernel_vecAddPfS_S_m)
        /*0020*/ 	.word	0x00000000
.L_5:


//--------------------- .nv.compat                --------------------------
	.section	.nv.compat,"",@"SHT_CUDA_COMPAT_INFO"
	.align	4
        /*0000*/ 	.byte	0x02, 0x09, 0x00, 0x00, 0x02, 0x02, 0x01, 0x00, 0x02, 0x05, 0x05, 0x00, 0x03, 0x07, 0x01, 0x01
        /*0010*/ 	.byte	0x02, 0x03, 0x00, 0x00, 0x02, 0x06, 0x01, 0x00, 0x04, 0x0b, 0x08, 0x00, 0x09, 0x00, 0x00, 0x00
        /*0020*/ 	.byte	0x00, 0x00, 0x00, 0x00


//--------------------- .nv.info._Z13kernel_vecAddPfS_S_m --------------------------
	.section	.nv.info._Z13kernel_vecAddPfS_S_m,"",@"SHT_CUDA_INFO"
	.sectionflags	@""
	.align	4


	//----- nvinfo : EIATTR_CUDA_API_VERSION
	.align		4
        /*0000*/ 	.byte	0x04, 0x37
        /*0002*/ 	.short	(.L_7 - .L_6)
.L_6:
        /*0004*/ 	.word	0x00000082


	//----- nvinfo : EIATTR_KPARAM_INFO
	.align		4
.L_7:
        /*0008*/ 	.byte	0x04, 0x17
        /*000a*/ 	.short	(.L_9 - .L_8)
.L_8:
        /*000c*/ 	.word	0x00000000
        /*0010*/ 	.short	0x0003
        /*0012*/ 	.short	0x0018
        /*0014*/ 	.byte	0x00, 0xf0, 0x21, 0x00


	//----- nvinfo : EIATTR_KPARAM_INFO
	.align		4
.L_9:
        /*0018*/ 	.byte	0x04, 0x17
        /*001a*/ 	.short	(.L_11 - .L_10)
.L_10:
        /*001c*/ 	.word	0x00000000
        /*0020*/ 	.short	0x0002
        /*0022*/ 	.short	0x0010
        /*0024*/ 	.byte	0x00, 0xf5, 0x21, 0x00


	//----- nvinfo : EIATTR_KPARAM_INFO
	.align		4
.L_11:
        /*0028*/ 	.byte	0x04, 0x17
        /*002a*/ 	.short	(.L_13 - .L_12)
.L_12:
        /*002c*/ 	.word	0x00000000
        /*0030*/ 	.short	0x0001
        /*0032*/ 	.short	0x0008
        /*0034*/ 	.byte	0x00, 0xf5, 0x21, 0x00


	//----- nvinfo : EIATTR_KPARAM_INFO
	.align		4
.L_13:
        /*0038*/ 	.byte	0x04, 0x17
        /*003a*/ 	.short	(.L_15 - .L_14)
.L_14:
        /*003c*/ 	.word	0x00000000
        /*0040*/ 	.short	0x0000
        /*0042*/ 	.short	0x0000
        /*0044*/ 	.byte	0x00, 0xf5, 0x21, 0x00


	//----- nvinfo : EIATTR_SPARSE_MMA_MASK
	.align		4
.L_15:
        /*0048*/ 	.byte	0x03, 0x50
        /*004a*/ 	.short	0x0000


	//----- nvinfo : EIATTR_MAXREG_COUNT
	.align		4
        /*004c*/ 	.byte	0x03, 0x1b
        /*004e*/ 	.short	0x00ff


	//----- nvinfo : EIATTR_MERCURY_ISA_VERSION
	.align		4
        /*0050*/ 	.byte	0x03, 0x5f
        /*0052*/ 	.short	0x0101


	//----- nvinfo : EIATTR_VRC_CTA_INIT_COUNT
	.align		4
        /*0054*/ 	.byte	0x02, 0x4a
	.zero		1
	.zero		1


	//----- nvinfo : EIATTR_EXIT_INSTR_OFFSETS
	.align		4
        /*0058*/ 	.byte	0x04, 0x1c
        /*005a*/ 	.short	(.L_17 - .L_16)


	//   ....[0]....
.L_16:
        /*005c*/ 	.word	0x00000090


	//   ....[1]....
        /*0060*/ 	.word	0x00000190


	//----- nvinfo : EIATTR_CBANK_PARAM_SIZE
	.align		4
.L_17:
        /*0064*/ 	.byte	0x03, 0x19
        /*0066*/ 	.short	0x0020


	//----- nvinfo : EIATTR_PARAM_CBANK
	.align		4
        /*0068*/ 	.byte	0x04, 0x0a
        /*006a*/ 	.short	(.L_19 - .L_18)
	.align		4
.L_18:
        /*006c*/ 	.word	index@(.nv.constant0._Z13kernel_vecAddPfS_S_m)
        /*0070*/ 	.short	0x0380
        /*0072*/ 	.short	0x0020


	//----- nvinfo : EIATTR_SW_WAR
	.align		4
.L_19:
        /*0074*/ 	.byte	0x04, 0x36
        /*0076*/ 	.short	(.L_21 - .L_20)
.L_20:
        /*0078*/ 	.word	0x00000008
.L_21:


//--------------------- .nv.callgraph             --------------------------
	.section	.nv.callgraph,"",@"SHT_CUDA_CALLGRAPH"
	.align	4
	.sectionentsize	8
	.align		4
        /*0000*/ 	.word	0x00000000
	.align		4
        /*0004*/ 	.word	0xffffffff
	.align		4
        /*0008*/ 	.word	0x00000000
	.align		4
        /*000c*/ 	.word	0xfffffffe
	.align		4
        /*0010*/ 	.word	0x00000000
	.align		4
        /*0014*/ 	.word	0xfffffffd
	.align		4
        /*0018*/ 	.word	0x00000000
	.align		4
        /*001c*/ 	.word	0xfffffffc


//--------------------- .text._Z13kernel_vecAddPfS_S_m --------------------------
	.section	.text._Z13kernel_vecAddPfS_S_m,"ax",@progbits
	.align	128
        .global         _Z13kernel_vecAddPfS_S_m
        .type           _Z13kernel_vecAddPfS_S_m,@function
        .size           _Z13kernel_vecAddPfS_S_m,(.L_x_1 - _Z13kernel_vecAddPfS_S_m)
        .other          _Z13kernel_vecAddPfS_S_m,@"STO_CUDA_ENTRY STV_DEFAULT"
_Z13kernel_vecAddPfS_S_m:
.text._Z13kernel_vecAddPfS_S_m:
[----:B------:R-:W-:Y:S01]  /*0000*/  LDC R1, c[0x0][0x37c] ;  /* 0x0000df00ff017b82 */ /* 0x000fe20000000800 */
[----:B------:R-:W0:Y:S07]  /*0010*/  S2R R0, SR_TID.X ;  /* 0x0000000000007919 */ /* 0x000e2e0000002100 */
[----:B------:R-:W0:Y:S01]  /*0020*/  S2UR UR4, SR_CTAID.X ;  /* 0x00000000000479c3 */ /* 0x000e220000002500 */
[----:B------:R-:W1:Y:S07]  /*0030*/  LDCU.64 UR6, c[0x0][0x398] ;  /* 0x00007300ff0677ac */ /* 0x000e6e0008000a00 */
[----:B------:R-:W0:Y:S02]  /*0040*/  LDC R3, c[0x0][0x360] ;  /* 0x0000d800ff037b82 */ /* 0x000e240000000800 */
[----:B0-----:R-:W-:-:S05]  /*0050*/  IMAD R0, R3, UR4, R0 ;  /* 0x0000000403007c24 */ /* 0x001fca000f8e0200 */
[----:B-1----:R-:W-:Y:S02]  /*0060*/  ISETP.GE.U32.AND P0, PT, R0, UR6, PT ;  /* 0x0000000600007c0c */ /* 0x002fe4000bf06070 */
[----:B------:R-:W-:-:S04]  /*0070*/  SHF.R.S32.HI R3, RZ, 0x1f, R0 ;  /* 0x0000001fff037819 */ /* 0x000fc80000011400 */
[----:B------:R-:W-:-:S13]  /*0080*/  ISETP.GE.U32.AND.EX P0, PT, R3, UR7, PT, P0 ;  /* 0x0000000703007c0c */ /* 0x000fda000bf06100 */
[----:B------:R-:W-:Y:S05]  /*0090*/  @P0 EXIT ;  /* 0x000000000000094d */ /* 0x000fea0003800000 */
[----:B------:R-:W0:Y:S01]  /*00a0*/  LDCU.128 UR8, c[0x0][0x380] ;  /* 0x00007000ff0877ac */ /* 0x000e220008000c00 */
[C---:B------:R-:W-:Y:S01]  /*00b0*/  IMAD.SHL.U32 R6, R0.reuse, 0x4, RZ ;  /* 0x0000000400067824 */ /* 0x040fe200078e00ff */
[----:B------:R-:W-:Y:S01]  /*00c0*/  SHF.L.U64.HI R0, R0, 0x2, R3 ;  /* 0x0000000200007819 */ /* 0x000fe20000010203 */
[----:B------:R-:W1:Y:S01]  /*00d0*/  LDCU.64 UR4, c[0x0][0x358] ;  /* 0x00006b00ff0477ac */ /* 0x000e620008000a00 */
[----:B------:R-:W2:Y:S02]  /*00e0*/  LDCU.64 UR6, c[0x0][0x390] ;  /* 0x00007200ff0677ac */ /* 0x000ea40008000a00 */
[C---:B0-----:R-:W-:Y:S02]  /*00f0*/  IADD3 R4, P1, PT, R6.reuse, UR10, RZ ;  /* 0x0000000a06047c10 */ /* 0x041fe4000ff3e0ff */
[----:B------:R-:W-:Y:S02]  /*0100*/  IADD3 R2, P0, PT, R6, UR8, RZ ;  /* 0x0000000806027c10 */ /* 0x000fe4000ff1e0ff */
[----:B------:R-:W-:-:S02]  /*0110*/  IADD3.X R5, PT, PT, R0, UR11, RZ, P1, !PT ;  /* 0x0000000b00057c10 */ /* 0x000fc40008ffe4ff */
[----:B------:R-:W-:-:S04]  /*0120*/  IADD3.X R3, PT, PT, R0, UR9, RZ, P0, !PT ;  /* 0x0000000900037c10 */ /* 0x000fc800087fe4ff */
[----:B-1----:R-:W3:Y:S04]  /*0130*/  LDG.E R5, desc[UR4][R4.64] ;  /* 0x0000000404057981 */ /* 0x002ee8000c1e1900 */
[----:B------:R-:W3:Y:S01]  /*0140*/  LDG.E R2, desc[UR4][R2.64] ;  /* 0x0000000402027981 */ /* 0x000ee2000c1e1900 */
[----:B--2---:R-:W-:-:S04]  /*0150*/  IADD3 R6, P0, PT, R6, UR6, RZ ;  /* 0x0000000606067c10 */ /* 0x004fc8000ff1e0ff */
[----:B------:R-:W-:Y:S01]  /*0160*/  IADD3.X R7, PT, PT, R0, UR7, RZ, P0, !PT ;  /* 0x0000000700077c10 */ /* 0x000fe200087fe4ff */
[----:B---3--:R-:W-:-:S05]  /*0170*/  FADD R9, R2, R5 ;  /* 0x0000000502097221 */ /* 0x008fca0000000000 */
[----:B------:R-:W-:Y:S01]  /*0180*/  STG.E desc[UR4][R6.64], R9 ;  /* 0x0000000906007986 */ /* 0x000fe2000c101904 */
[----:B------:R-:W-:Y:S05]  /*0190*/  EXIT ;  /* 0x000000000000794d */ /* 0x000fea0003800000 */
.L_x_0:
[----:B------:R-:W-:-:S00]  /*01a0*/  BRA `(.L_x_0) ;  /* 0xfffffffc00fc7947 */ /* 0x000fc0000383ffff */
[----:B------:R-:W-:-:S00]  /*01b0*/  NOP ;  /* 0x0000000000007918 */ /* 0x000fc00000000000 */
        /* <DEDUP_REMOVED lines=12> */
.L_x_1:


//--------------------- .nv.shared.reserved.0     --------------------------
	.section	.nv.shared.reserved.0,"aw",@nobits
	.weak		__nv_reservedSMEM_offset_0_alias
	.size		__nv_reservedSMEM_offset_0_alias, 0, 64
	.other		__nv_reservedSMEM_offset_0_alias,@"STO_CUDA_RESERVED_SHARED STV_DEFAULT"
__nv_reservedSMEM_offset_0_alias:
	.zero		0
	.zero		64


//--------------------- .nv.constant0._Z13kernel_vecAddPfS_S_m --------------------------
	.section	.nv.constant0._Z13kernel_vecAddPfS_S_m,"a",@progbits
	.sectionflags	@""
	.align	4
.nv.constant0._Z13kernel_vecAddPfS_S_m:
	.zero		928


//--------------------- SYMBOLS --------------------------

	.type		.nv.reservedSmem.offset0,@object
	.size		.nv.reservedSmem.offset0,0x4
